//
// Generated by NVIDIA NVVM Compiler
//
// Compiler Build ID: CL-36424714
// Cuda compilation tools, release 13.0, V13.0.88
// Based on NVVM 20.0.0
//

.version 9.0
.target sm_100
.address_size 64

	// .globl	_Z17matrix_mul_kernelPfS_S_iiimmm

.visible .entry _Z17matrix_mul_kernelPfS_S_iiimmm(
	.param .u64 .ptr .align 1 _Z17matrix_mul_kernelPfS_S_iiimmm_param_0,
	.param .u64 .ptr .align 1 _Z17matrix_mul_kernelPfS_S_iiimmm_param_1,
	.param .u64 .ptr .align 1 _Z17matrix_mul_kernelPfS_S_iiimmm_param_2,
	.param .u32 _Z17matrix_mul_kernelPfS_S_iiimmm_param_3,
	.param .u32 _Z17matrix_mul_kernelPfS_S_iiimmm_param_4,
	.param .u32 _Z17matrix_mul_kernelPfS_S_iiimmm_param_5,
	.param .u64 _Z17matrix_mul_kernelPfS_S_iiimmm_param_6,
	.param .u64 _Z17matrix_mul_kernelPfS_S_iiimmm_param_7,
	.param .u64 _Z17matrix_mul_kernelPfS_S_iiimmm_param_8
)
{
	.reg .pred 	%p<10>;
	.reg .b32 	%r<31>;
	.reg .b32 	%f<112>;
	.reg .b64 	%rd<74>;

	ld.param.u64 	%rd18, [_Z17matrix_mul_kernelPfS_S_iiimmm_param_0];
	ld.param.u64 	%rd19, [_Z17matrix_mul_kernelPfS_S_iiimmm_param_1];
	ld.param.u64 	%rd20, [_Z17matrix_mul_kernelPfS_S_iiimmm_param_2];
	ld.param.u32 	%r18, [_Z17matrix_mul_kernelPfS_S_iiimmm_param_4];
	ld.param.u64 	%rd21, [_Z17matrix_mul_kernelPfS_S_iiimmm_param_6];
	ld.param.u64 	%rd22, [_Z17matrix_mul_kernelPfS_S_iiimmm_param_7];
	ld.param.u64 	%rd23, [_Z17matrix_mul_kernelPfS_S_iiimmm_param_8];
	mov.u32 	%r19, %ctaid.x;
	mov.u32 	%r20, %ntid.x;
	mov.u32 	%r21, %tid.x;
	mad.lo.s32 	%r1, %r19, %r20, %r21;
	mov.u32 	%r22, %ctaid.y;
	mov.u32 	%r23, %ntid.y;
	mov.u32 	%r24, %tid.y;
	mad.lo.s32 	%r2, %r22, %r23, %r24;
	setp.lt.s32 	%p1, %r18, 1;
	mov.f32 	%f111, 0f00000000;
	@%p1 bra 	$L__BB0_13;
	cvta.to.global.u64 	%rd1, %rd18;
	cvta.to.global.u64 	%rd2, %rd19;
	cvt.u64.u32 	%rd24, %r2;
	mul.lo.s64 	%rd3, %rd21, %rd24;
	mul.wide.s32 	%rd25, %r1, 4;
	add.s64 	%rd4, %rd2, %rd25;
	and.b32  	%r3, %r18, 15;
	setp.lt.u32 	%p2, %r18, 16;
	mov.f32 	%f111, 0f00000000;
	mov.b32 	%r28, 0;
	@%p2 bra 	$L__BB0_4;
	and.b32  	%r28, %r18, 2147483632;
	neg.s32 	%r26, %r28;
	shl.b64 	%rd5, %rd22, 4;
	add.s64 	%rd26, %rd3, %rd1;
	add.s64 	%rd70, %rd26, 32;
	mov.f32 	%f111, 0f00000000;
	mov.u64 	%rd71, %rd4;
$L__BB0_3:
	.pragma "nounroll";
	ld.global.f32 	%f18, [%rd70+-32];
	ld.global.f32 	%f19, [%rd71];
	fma.rn.f32 	%f20, %f18, %f19, %f111;
	ld.global.f32 	%f21, [%rd70+-28];
	add.s64 	%rd27, %rd71, %rd22;
	ld.global.f32 	%f22, [%rd27];
	fma.rn.f32 	%f23, %f21, %f22, %f20;
	ld.global.f32 	%f24, [%rd70+-24];
	add.s64 	%rd28, %rd27, %rd22;
	ld.global.f32 	%f25, [%rd28];
	fma.rn.f32 	%f26, %f24, %f25, %f23;
	ld.global.f32 	%f27, [%rd70+-20];
	add.s64 	%rd29, %rd28, %rd22;
	ld.global.f32 	%f28, [%rd29];
	fma.rn.f32 	%f29, %f27, %f28, %f26;
	ld.global.f32 	%f30, [%rd70+-16];
	add.s64 	%rd30, %rd29, %rd22;
	ld.global.f32 	%f31, [%rd30];
	fma.rn.f32 	%f32, %f30, %f31, %f29;
	ld.global.f32 	%f33, [%rd70+-12];
	add.s64 	%rd31, %rd30, %rd22;
	ld.global.f32 	%f34, [%rd31];
	fma.rn.f32 	%f35, %f33, %f34, %f32;
	ld.global.f32 	%f36, [%rd70+-8];
	add.s64 	%rd32, %rd31, %rd22;
	ld.global.f32 	%f37, [%rd32];
	fma.rn.f32 	%f38, %f36, %f37, %f35;
	ld.global.f32 	%f39, [%rd70+-4];
	add.s64 	%rd33, %rd32, %rd22;
	ld.global.f32 	%f40, [%rd33];
	fma.rn.f32 	%f41, %f39, %f40, %f38;
	ld.global.f32 	%f42, [%rd70];
	add.s64 	%rd34, %rd33, %rd22;
	ld.global.f32 	%f43, [%rd34];
	fma.rn.f32 	%f44, %f42, %f43, %f41;
	ld.global.f32 	%f45, [%rd70+4];
	add.s64 	%rd35, %rd34, %rd22;
	ld.global.f32 	%f46, [%rd35];
	fma.rn.f32 	%f47, %f45, %f46, %f44;
	ld.global.f32 	%f48, [%rd70+8];
	add.s64 	%rd36, %rd35, %rd22;
	ld.global.f32 	%f49, [%rd36];
	fma.rn.f32 	%f50, %f48, %f49, %f47;
	ld.global.f32 	%f51, [%rd70+12];
	add.s64 	%rd37, %rd36, %rd22;
	ld.global.f32 	%f52, [%rd37];
	fma.rn.f32 	%f53, %f51, %f52, %f50;
	ld.global.f32 	%f54, [%rd70+16];
	add.s64 	%rd38, %rd37, %rd22;
	ld.global.f32 	%f55, [%rd38];
	fma.rn.f32 	%f56, %f54, %f55, %f53;
	ld.global.f32 	%f57, [%rd70+20];
	add.s64 	%rd39, %rd38, %rd22;
	ld.global.f32 	%f58, [%rd39];
	fma.rn.f32 	%f59, %f57, %f58, %f56;
	ld.global.f32 	%f60, [%rd70+24];
	add.s64 	%rd40, %rd39, %rd22;
	ld.global.f32 	%f61, [%rd40];
	fma.rn.f32 	%f62, %f60, %f61, %f59;
	ld.global.f32 	%f63, [%rd70+28];
	add.s64 	%rd41, %rd40, %rd22;
	ld.global.f32 	%f64, [%rd41];
	fma.rn.f32 	%f111, %f63, %f64, %f62;
	add.s32 	%r26, %r26, 16;
	add.s64 	%rd71, %rd71, %rd5;
	add.s64 	%rd70, %rd70, 64;
	setp.ne.s32 	%p3, %r26, 0;
	@%p3 bra 	$L__BB0_3;
$L__BB0_4:
	setp.eq.s32 	%p4, %r3, 0;
	@%p4 bra 	$L__BB0_13;
	add.s64 	%rd11, %rd1, %rd3;
	and.b32  	%r9, %r18, 7;
	setp.lt.u32 	%p5, %r3, 8;
	@%p5 bra 	$L__BB0_7;
	cvt.u64.u32 	%rd42, %r28;
	mul.wide.u32 	%rd43, %r28, 4;
	add.s64 	%rd44, %rd11, %rd43;
	ld.global.f32 	%f66, [%rd44];
	mad.lo.s64 	%rd45, %rd22, %rd42, %rd4;
	ld.global.f32 	%f67, [%rd45];
	fma.rn.f32 	%f68, %f66, %f67, %f111;
	ld.global.f32 	%f69, [%rd44+4];
	add.s64 	%rd46, %rd45, %rd22;
	ld.global.f32 	%f70, [%rd46];
	fma.rn.f32 	%f71, %f69, %f70, %f68;
	ld.global.f32 	%f72, [%rd44+8];
	add.s64 	%rd47, %rd46, %rd22;
	ld.global.f32 	%f73, [%rd47];
	fma.rn.f32 	%f74, %f72, %f73, %f71;
	ld.global.f32 	%f75, [%rd44+12];
	add.s64 	%rd48, %rd47, %rd22;
	ld.global.f32 	%f76, [%rd48];
	fma.rn.f32 	%f77, %f75, %f76, %f74;
	ld.global.f32 	%f78, [%rd44+16];
	add.s64 	%rd49, %rd48, %rd22;
	ld.global.f32 	%f79, [%rd49];
	fma.rn.f32 	%f80, %f78, %f79, %f77;
	ld.global.f32 	%f81, [%rd44+20];
	add.s64 	%rd50, %rd49, %rd22;
	ld.global.f32 	%f82, [%rd50];
	fma.rn.f32 	%f83, %f81, %f82, %f80;
	ld.global.f32 	%f84, [%rd44+24];
	add.s64 	%rd51, %rd50, %rd22;
	ld.global.f32 	%f85, [%rd51];
	fma.rn.f32 	%f86, %f84, %f85, %f83;
	ld.global.f32 	%f87, [%rd44+28];
	add.s64 	%rd52, %rd51, %rd22;
	ld.global.f32 	%f88, [%rd52];
	fma.rn.f32 	%f111, %f87, %f88, %f86;
	add.s32 	%r28, %r28, 8;
$L__BB0_7:
	setp.eq.s32 	%p6, %r9, 0;
	@%p6 bra 	$L__BB0_13;
	and.b32  	%r12, %r18, 3;
	setp.lt.u32 	%p7, %r9, 4;
	@%p7 bra 	$L__BB0_10;
	cvt.u64.u32 	%rd53, %r28;
	mul.wide.u32 	%rd54, %r28, 4;
	add.s64 	%rd55, %rd11, %rd54;
	ld.global.f32 	%f90, [%rd55];
	mad.lo.s64 	%rd56, %rd22, %rd53, %rd4;
	ld.global.f32 	%f91, [%rd56];
	fma.rn.f32 	%f92, %f90, %f91, %f111;
	ld.global.f32 	%f93, [%rd55+4];
	add.s64 	%rd57, %rd56, %rd22;
	ld.global.f32 	%f94, [%rd57];
	fma.rn.f32 	%f95, %f93, %f94, %f92;
	ld.global.f32 	%f96, [%rd55+8];
	add.s64 	%rd58, %rd57, %rd22;
	ld.global.f32 	%f97, [%rd58];
	fma.rn.f32 	%f98, %f96, %f97, %f95;
	ld.global.f32 	%f99, [%rd55+12];
	add.s64 	%rd59, %rd58, %rd22;
	ld.global.f32 	%f100, [%rd59];
	fma.rn.f32 	%f111, %f99, %f100, %f98;
	add.s32 	%r28, %r28, 4;
$L__BB0_10:
	setp.eq.s32 	%p8, %r12, 0;
	@%p8 bra 	$L__BB0_13;
	cvt.u64.u32 	%rd60, %r28;
	mul.wide.u32 	%rd61, %r28, 4;
	add.s64 	%rd62, %rd3, %rd61;
	add.s64 	%rd73, %rd1, %rd62;
	mul.wide.s32 	%rd63, %r1, 4;
	mad.lo.s64 	%rd64, %rd22, %rd60, %rd63;
	add.s64 	%rd72, %rd2, %rd64;
	neg.s32 	%r30, %r12;
$L__BB0_12:
	.pragma "nounroll";
	ld.global.f32 	%f101, [%rd73];
	ld.global.f32 	%f102, [%rd72];
	fma.rn.f32 	%f111, %f101, %f102, %f111;
	add.s64 	%rd73, %rd73, 4;
	add.s64 	%rd72, %rd72, %rd22;
	add.s32 	%r30, %r30, 1;
	setp.ne.s32 	%p9, %r30, 0;
	@%p9 bra 	$L__BB0_12;
$L__BB0_13:
	cvta.to.global.u64 	%rd65, %rd20;
	cvt.u64.u32 	%rd66, %r2;
	mad.lo.s64 	%rd67, %rd23, %rd66, %rd65;
	mul.wide.s32 	%rd68, %r1, 4;
	add.s64 	%rd69, %rd67, %rd68;
	st.global.f32 	[%rd69], %f111;
	ret;

}


// ===== COMPILED SASS (sm_100) =====

	.target	sm_100

	.elftype	@"ET_EXEC"


//--------------------- .note.nv.tkinfo           --------------------------
	.section	.note.nv.tkinfo,"",@"SHT_NOTE"
	.sectionflags	@"SHF_NOTE_NV_TKINFO"
	.tkinfo
        /*0018*/ 	.word	0x00000002
        /*0030*/ 	.string	""
        /*0030*/ 	.string	"ptxas"
        /*0030*/ 	.string	"Cuda compilation tools, release 13.0, V13.0.88"
        /*0030*/ 	.string	"Build cuda_13.0.r13.0/compiler.36424714_0"
        /*0030*/ 	.string	"-arch sm_100 -m 64 "



//--------------------- .note.nv.cuinfo           --------------------------
	.section	.note.nv.cuinfo,"",@"SHT_NOTE"
	.sectionflags	@"SHF_NOTE_NV_CUINFO"
        /*0018*/ 	.short	0x0002
        /*001a*/ 	.short	0x0064
        /*001c*/ 	.short	0x0082
	.zero		2


//--------------------- .nv.info                  --------------------------
	.section	.nv.info,"",@"SHT_CUDA_INFO"
	.align	4


	//----- nvinfo : EIATTR_REGCOUNT
	.align		4
        /*0000*/ 	.byte	0x04, 0x2f
        /*0002*/ 	.short	(.L_1 - .L_0)
	.align		4
.L_0:
        /*0004*/ 	.word	index@(_Z17matrix_mul_kernelPfS_S_iiimmm)
        /*0008*/ 	.word	0x00000020


	//----- nvinfo : EIATTR_FRAME_SIZE
	.align		4
.L_1:
        /*000c*/ 	.byte	0x04, 0x11
        /*000e*/ 	.short	(.L_3 - .L_2)
	.align		4
.L_2:
        /*0010*/ 	.word	index@(_Z17matrix_mul_kernelPfS_S_iiimmm)
        /*0014*/ 	.word	0x00000000


	//----- nvinfo : EIATTR_MIN_STACK_SIZE
	.align		4
.L_3:
        /*0018*/ 	.byte	0x04, 0x12
        /*001a*/ 	.short	(.L_5 - .L_4)
	.align		4
.L_4:
        /*001c*/ 	.word	index@(_Z17matrix_mul_kernelPfS_S_iiimmm)
        /*0020*/ 	.word	0x00000000
.L_5:


//--------------------- .nv.compat                --------------------------
	.section	.nv.compat,"",@"SHT_CUDA_COMPAT_INFO"
	.align	4
        /*0000*/ 	.byte	0x02, 0x09, 0x00, 0x00, 0x02, 0x02, 0x01, 0x00, 0x02, 0x05, 0x05, 0x00, 0x03, 0x07, 0x01, 0x01
        /*0010*/ 	.byte	0x02, 0x03, 0x00, 0x00, 0x02, 0x06, 0x01, 0x00, 0x04, 0x0b, 0x08, 0x00, 0x09, 0x00, 0x00, 0x00
        /*0020*/ 	.byte	0x00, 0x00, 0x00, 0x00


//--------------------- .nv.info._Z17matrix_mul_kernelPfS_S_iiimmm --------------------------
	.section	.nv.info._Z17matrix_mul_kernelPfS_S_iiimmm,"",@"SHT_CUDA_INFO"
	.sectionflags	@""
	.align	4


	//----- nvinfo : EIATTR_CUDA_API_VERSION
	.align		4
        /*0000*/ 	.byte	0x04, 0x37
        /*0002*/ 	.short	(.L_7 - .L_6)
.L_6:
        /*0004*/ 	.word	0x00000082


	//----- nvinfo : EIATTR_KPARAM_INFO
	.align		4
.L_7:
        /*0008*/ 	.byte	0x04, 0x17
        /*000a*/ 	.short	(.L_9 - .L_8)
.L_8:
        /*000c*/ 	.word	0x00000000
        /*0010*/ 	.short	0x0008
        /*0012*/ 	.short	0x0038
        /*0014*/ 	.byte	0x00, 0xf0, 0x21, 0x00


	//----- nvinfo : EIATTR_KPARAM_INFO
	.align		4
.L_9:
        /*0018*/ 	.byte	0x04, 0x17
        /*001a*/ 	.short	(.L_11 - .L_10)
.L_10:
        /*001c*/ 	.word	0x00000000
        /*0020*/ 	.short	0x0007
        /*0022*/ 	.short	0x0030
        /*0024*/ 	.byte	0x00, 0xf0, 0x21, 0x00


	//----- nvinfo : EIATTR_KPARAM_INFO
	.align		4
.L_11:
        /*0028*/ 	.byte	0x04, 0x17
        /*002a*/ 	.short	(.L_13 - .L_12)
.L_12:
        /*002c*/ 	.word	0x00000000
        /*0030*/ 	.short	0x0006
        /*0032*/ 	.short	0x0028
        /*0034*/ 	.byte	0x00, 0xf0, 0x21, 0x00


	//----- nvinfo : EIATTR_KPARAM_INFO
	.align		4
.L_13:
        /*0038*/ 	.byte	0x04, 0x17
        /*003a*/ 	.short	(.L_15 - .L_14)
.L_14:
        /*003c*/ 	.word	0x00000000
        /*0040*/ 	.short	0x0005
        /*0042*/ 	.short	0x0020
        /*0044*/ 	.byte	0x00, 0xf0, 0x11, 0x00


	//----- nvinfo : EIATTR_KPARAM_INFO
	.align		4
.L_15:
        /*0048*/ 	.byte	0x04, 0x17
        /*004a*/ 	.short	(.L_17 - .L_16)
.L_16:
        /*004c*/ 	.word	0x00000000
        /*0050*/ 	.short	0x0004
        /*0052*/ 	.short	0x001c
        /*0054*/ 	.byte	0x00, 0xf0, 0x11, 0x00


	//----- nvinfo : EIATTR_KPARAM_INFO
	.align		4
.L_17:
        /*0058*/ 	.byte	0x04, 0x17
        /*005a*/ 	.short	(.L_19 - .L_18)
.L_18:
        /*005c*/ 	.word	0x00000000
        /*0060*/ 	.short	0x0003
        /*0062*/ 	.short	0x0018
        /*0064*/ 	.byte	0x00, 0xf0, 0x11, 0x00


	//----- nvinfo : EIATTR_KPARAM_INFO
	.align		4
.L_19:
        /*0068*/ 	.byte	0x04, 0x17
        /*006a*/ 	.short	(.L_21 - .L_20)
.L_20:
        /*006c*/ 	.word	0x00000000
        /*0070*/ 	.short	0x0002
        /*0072*/ 	.short	0x0010
        /*0074*/ 	.byte	0x00, 0xf5, 0x21, 0x00


	//----- nvinfo : EIATTR_KPARAM_INFO
	.align		4
.L_21:
        /*0078*/ 	.byte	0x04, 0x17
        /*007a*/ 	.short	(.L_23 - .L_22)
.L_22:
        /*007c*/ 	.word	0x00000000
        /*0080*/ 	.short	0x0001
        /*0082*/ 	.short	0x0008
        /*0084*/ 	.byte	0x00, 0xf5, 0x21, 0x00


	//----- nvinfo : EIATTR_KPARAM_INFO
	.align		4
.L_23:
        /*0088*/ 	.byte	0x04, 0x17
        /*008a*/ 	.short	(.L_25 - .L_24)
.L_24:
        /*008c*/ 	.word	0x00000000
        /*0090*/ 	.short	0x0000
        /*0092*/ 	.short	0x0000
        /*0094*/ 	.byte	0x00, 0xf5, 0x21, 0x00


	//----- nvinfo : EIATTR_SPARSE_MMA_MASK
	.align		4
.L_25:
        /*0098*/ 	.byte	0x03, 0x50
        /*009a*/ 	.short	0x0000


	//----- nvinfo : EIATTR_MAXREG_COUNT
	.align		4
        /*009c*/ 	.byte	0x03, 0x1b
        /*009e*/ 	.short	0x00ff


	//----- nvinfo : EIATTR_MERCURY_ISA_VERSION
	.align		4
        /*00a0*/ 	.byte	0x03, 0x5f
        /*00a2*/ 	.short	0x0101


	//----- nvinfo : EIATTR_VRC_CTA_INIT_COUNT
	.align		4
        /*00a4*/ 	.byte	0x02, 0x4a
	.zero		1
	.zero		1


	//----- nvinfo : EIATTR_EXIT_INSTR_OFFSETS
	.align		4
        /*00a8*/ 	.byte	0x04, 0x1c
        /*00aa*/ 	.short	(.L_27 - .L_26)


	//   ....[0]....
.L_26:
        /*00ac*/ 	.word	0x00000e90


	//----- nvinfo : EIATTR_CBANK_PARAM_SIZE
	.align		4
.L_27:
        /*00b0*/ 	.byte	0x03, 0x19
        /*00b2*/ 	.short	0x0040


	//----- nvinfo : EIATTR_PARAM_CBANK
	.align		4
        /*00b4*/ 	.byte	0x04, 0x0a
        /*00b6*/ 	.short	(.L_29 - .L_28)
	.align		4
.L_28:
        /*00b8*/ 	.word	index@(.nv.constant0._Z17matrix_mul_kernelPfS_S_iiimmm)
        /*00bc*/ 	.short	0x0380
        /*00be*/ 	.short	0x0040


	//----- nvinfo : EIATTR_SW_WAR
	.align		4
.L_29:
        /*00c0*/ 	.byte	0x04, 0x36
        /*00c2*/ 	.short	(.L_31 - .L_30)
.L_30:
        /*00c4*/ 	.word	0x00000008
.L_31:


//--------------------- .nv.callgraph             --------------------------
	.section	.nv.callgraph,"",@"SHT_CUDA_CALLGRAPH"
	.align	4
	.sectionentsize	8
	.align		4
        /*0000*/ 	.word	0x00000000
	.align		4
        /*0004*/ 	.word	0xffffffff
	.align		4
        /*0008*/ 	.word	0x00000000
	.align		4
        /*000c*/ 	.word	0xfffffffe
	.align		4
        /*0010*/ 	.word	0x00000000
	.align		4
        /*0014*/ 	.word	0xfffffffd
	.align		4
        /*0018*/ 	.word	0x00000000
	.align		4
        /*001c*/ 	.word	0xfffffffc


//--------------------- .text._Z17matrix_mul_kernelPfS_S_iiimmm --------------------------
	.section	.text._Z17matrix_mul_kernelPfS_S_iiimmm,"ax",@progbits
	.align	128
        .global         _Z17matrix_mul_kernelPfS_S_iiimmm
        .type           _Z17matrix_mul_kernelPfS_S_iiimmm,@function
        .size           _Z17matrix_mul_kernelPfS_S_iiimmm,(.L_x_7 - _Z17matrix_mul_kernelPfS_S_iiimmm)
        .other          _Z17matrix_mul_kernelPfS_S_iiimmm,@"STO_CUDA_ENTRY STV_DEFAULT"
_Z17matrix_mul_kernelPfS_S_iiimmm:
.text._Z17matrix_mul_kernelPfS_S_iiimmm:
[----:B------:R-:W-:Y:S01]  /*0000*/  LDC R1, c[0x0][0x37c] ;  /* 0x0000df00ff017b82 */ /* 0x000fe20000000800 */
[----:B------:R-:W0:Y:S01]  /*0010*/  S2R R5, SR_TID.Y ;  /* 0x0000000000057919 */ /* 0x000e220000002200 */
[----:B------:R-:W1:Y:S06]  /*0020*/  LDCU UR4, c[0x0][0x39c] ;  /* 0x00007380ff0477ac */ /* 0x000e6c0008000800 */
[----:B------:R-:W2:Y:S01]  /*0030*/  LDC R0, c[0x0][0x360] ;  /* 0x0000d800ff007b82 */ /* 0x000ea20000000800 */
[----:B------:R-:W2:Y:S01]  /*0040*/  S2R R3, SR_TID.X ;  /* 0x0000000000037919 */ /* 0x000ea20000002100 */
[----:B------:R-:W3:Y:S06]  /*0050*/  LDCU.64 UR8, c[0x0][0x358] ;  /* 0x00006b00ff0877ac */ /* 0x000eec0008000a00 */
[----:B------:R-:W0:Y:S08]  /*0060*/  S2UR UR6, SR_CTAID.Y ;  /* 0x00000000000679c3 */ /* 0x000e300000002600 */
[----:B------:R-:W0:Y:S01]  /*0070*/  LDC R2, c[0x0][0x364] ;  /* 0x0000d900ff027b82 */ /* 0x000e220000000800 */
[----:B-1----:R-:W-:-:S07]  /*0080*/  UISETP.GE.AND UP0, UPT, UR4, 0x1, UPT ;  /* 0x000000010400788c */ /* 0x002fce000bf06270 */
[----:B------:R-:W2:Y:S01]  /*0090*/  S2UR UR5, SR_CTAID.X ;  /* 0x00000000000579c3 */ /* 0x000ea20000002500 */
[----:B0-----:R-:W-:Y:S02]  /*00a0*/  IMAD R2, R2, UR6, R5 ;  /* 0x0000000602027c24 */ /* 0x001fe4000f8e0205 */
[----:B------:R-:W-:Y:S02]  /*00b0*/  IMAD.MOV.U32 R5, RZ, RZ, RZ ;  /* 0x000000ffff057224 */ /* 0x000fe400078e00ff */
[----:B--2---:R-:W-:Y:S01]  /*00c0*/  IMAD R0, R0, UR5, R3 ;  /* 0x0000000500007c24 */ /* 0x004fe2000f8e0203 */
[----:B---3--:R-:W-:Y:S06]  /*00d0*/  BRA.U !UP0, `(.L_x_0) ;  /* 0x0000000d08547547 */ /* 0x008fec000b800000 */
[----:B------:R-:W0:Y:S01]  /*00e0*/  LDC.64 R14, c[0x0][0x388] ;  /* 0x0000e200ff0e7b82 */ /* 0x000e220000000a00 */
[----:B------:R-:W1:Y:S01]  /*00f0*/  LDCU.64 UR6, c[0x0][0x3a8] ;  /* 0x00007500ff0677ac */ /* 0x000e620008000a00 */
[----:B------:R-:W-:Y:S01]  /*0100*/  CS2R R4, SRZ ;  /* 0x0000000000047805 */ /* 0x000fe2000001ff00 */
[----:B------:R-:W-:Y:S02]  /*0110*/  UISETP.GE.U32.AND UP1, UPT, UR4, 0x10, UPT ;  /* 0x000000100400788c */ /* 0x000fe4000bf26070 */
[----:B------:R-:W-:-:S04]  /*0120*/  ULOP3.LUT UR5, UR4, 0xf, URZ, 0xc0, !UPT ;  /* 0x0000000f04057892 */ /* 0x000fc8000f8ec0ff */
[----:B------:R-:W-:Y:S01]  /*0130*/  UISETP.NE.AND UP0, UPT, UR5, URZ, UPT ;  /* 0x000000ff0500728c */ /* 0x000fe2000bf05270 */
[----:B-1----:R-:W-:-:S04]  /*0140*/  IMAD.WIDE.U32 R10, R2, UR6, RZ ;  /* 0x00000006020a7c25 */ /* 0x002fc8000f8e00ff */
[----:B------:R-:W-:Y:S02]  /*0150*/  IMAD R13, R2, UR7, R11 ;  /* 0x00000007020d7c24 */ /* 0x000fe4000f8e020b */
[----:B0-----:R-:W-:Y:S01]  /*0160*/  IMAD.WIDE R14, R0, 0x4, R14 ;  /* 0x00000004000e7825 */ /* 0x001fe200078e020e */
[----:B------:R-:W-:Y:S06]  /*0170*/  BRA.U !UP1, `(.L_x_1) ;  /* 0x0000000509907547 */ /* 0x000fec000b800000 */
[----:B------:R-:W0:Y:S01]  /*0180*/  LDCU.64 UR10, c[0x0][0x380] ;  /* 0x00007000ff0a77ac */ /* 0x000e220008000a00 */
[----:B------:R-:W1:Y:S01]  /*0190*/  LDC.64 R16, c[0x0][0x3b0] ;  /* 0x0000ec00ff107b82 */ /* 0x000e620000000a00 */
[----:B------:R-:W-:Y:S01]  /*01a0*/  IMAD.MOV.U32 R5, RZ, RZ, RZ ;  /* 0x000000ffff057224 */ /* 0x000fe200078e00ff */
[----:B------:R-:W-:Y:S01]  /*01b0*/  MOV R6, R14 ;  /* 0x0000000e00067202 */ /* 0x000fe20000000f00 */
[----:B------:R-:W-:Y:S01]  /*01c0*/  ULOP3.LUT UR6, UR4, 0x7ffffff0, URZ, 0xc0, !UPT ;  /* 0x7ffffff004067892 */ /* 0x000fe2000f8ec0ff */
[----:B------:R-:W-:-:S03]  /*01d0*/  IMAD.MOV.U32 R3, RZ, RZ, R15 ;  /* 0x000000ffff037224 */ /* 0x000fc600078e000f */
[----:B------:R-:W-:Y:S02]  /*01e0*/  UIADD3 UR7, UPT, UPT, -UR6, URZ, URZ ;  /* 0x000000ff06077290 */ /* 0x000fe4000fffe1ff */
[----:B------:R-:W-:Y:S01]  /*01f0*/  IMAD.U32 R4, RZ, RZ, UR6 ;  /* 0x00000006ff047e24 */ /* 0x000fe2000f8e00ff */
[----:B0-----:R-:W-:-:S04]  /*0200*/  IADD3 R7, P0, PT, R10, UR10, RZ ;  /* 0x0000000a0a077c10 */ /* 0x001fc8000ff1e0ff */
[----:B------:R-:W-:Y:S02]  /*0210*/  IADD3 R7, P1, PT, R7, 0x20, RZ ;  /* 0x0000002007077810 */ /* 0x000fe40007f3e0ff */
[----:B-1----:R-:W-:Y:S02]  /*0220*/  SHF.L.U64.HI R8, R16, 0x4, R17 ;  /* 0x0000000410087819 */ /* 0x002fe40000010211 */
[----:B------:R-:W-:-:S09]  /*0230*/  IADD3.X R22, PT, PT, RZ, UR11, R13, P1, P0 ;  /* 0x0000000bff167c10 */ /* 0x000fd20008fe040d */
.L_x_2:
[----:B------:R-:W-:Y:S01]  /*0240*/  MOV R18, R7 ;  /* 0x0000000700127202 */ /* 0x000fe20000000f00 */
[----:B------:R-:W-:Y:S01]  /*0250*/  IMAD.MOV.U32 R19, RZ, RZ, R22 ;  /* 0x000000ffff137224 */ /* 0x000fe200078e0016 */
[----:B------:R-:W-:Y:S02]  /*0260*/  MOV R7, R3 ;  /* 0x0000000300077202 */ /* 0x000fe40000000f00 */
[----:B------:R-:W-:Y:S02]  /*0270*/  IADD3 R22, P0, PT, R6, R16, RZ ;  /* 0x0000001006167210 */ /* 0x000fe40007f1e0ff */
[----:B------:R-:W2:Y:S04]  /*0280*/  LDG.E R28, desc[UR8][R18.64+-0x20] ;  /* 0xffffe008121c7981 */ /* 0x000ea8000c1e1900 */
[----:B------:R-:W2:Y:S01]  /*0290*/  LDG.E R27, desc[UR8][R6.64] ;  /* 0x00000008061b7981 */ /* 0x000ea2000c1e1900 */
[----:B------:R-:W-:-:S03]  /*02a0*/  IMAD.X R23, R3, 0x1, R17, P0 ;  /* 0x0000000103177824 */ /* 0x000fc600000e0611 */
[----:B------:R-:W3:Y:S04]  /*02b0*/  LDG.E R29, desc[UR8][R18.64+-0x1c] ;  /* 0xffffe408121d7981 */ /* 0x000ee8000c1e1900 */
[----:B------:R0:W3:Y:S01]  /*02c0*/  LDG.E R26, desc[UR8][R22.64] ;  /* 0x00000008161a7981 */ /* 0x0000e2000c1e1900 */
[----:B------:R-:W-:-:S03]  /*02d0*/  IADD3 R24, P0, PT, R22, R16, RZ ;  /* 0x0000001016187210 */ /* 0x000fc60007f1e0ff */
[----:B------:R-:W4:Y:S01]  /*02e0*/  LDG.E R9, desc[UR8][R18.64+-0x18] ;  /* 0xffffe80812097981 */ /* 0x000f22000c1e1900 */
[----:B------:R-:W-:-:S05]  /*02f0*/  IADD3.X R25, PT, PT, R23, R17, RZ, P0, !PT ;  /* 0x0000001117197210 */ /* 0x000fca00007fe4ff */
[----:B------:R1:W4:Y:S01]  /*0300*/  LDG.E R7, desc[UR8][R24.64] ;  /* 0x0000000818077981 */ /* 0x000322000c1e1900 */
[----:B------:R-:W-:-:S05]  /*0310*/  IADD3 R20, P0, PT, R24, R16, RZ ;  /* 0x0000001018147210 */ /* 0x000fca0007f1e0ff */
[----:B------:R-:W-:Y:S01]  /*0320*/  IMAD.X R21, R25, 0x1, R17, P0 ;  /* 0x0000000119157824 */ /* 0x000fe200000e0611 */
[----:B0-----:R-:W-:-:S04]  /*0330*/  IADD3 R22, P0, PT, R20, R16, RZ ;  /* 0x0000001014167210 */ /* 0x001fc80007f1e0ff */
[----:B------:R-:W-:Y:S02]  /*0340*/  IADD3.X R23, PT, PT, R21, R17, RZ, P0, !PT ;  /* 0x0000001115177210 */ /* 0x000fe400007fe4ff */
[----:B-1----:R-:W-:-:S05]  /*0350*/  IADD3 R24, P0, PT, R22, R16, RZ ;  /* 0x0000001016187210 */ /* 0x002fca0007f1e0ff */
[----:B------:R-:W-:Y:S02]  /*0360*/  IMAD.X R25, R23, 0x1, R17, P0 ;  /* 0x0000000117197824 */ /* 0x000fe400000e0611 */
[----:B------:R-:W5:Y:S04]  /*0370*/  LDG.E R23, desc[UR8][R22.64] ;  /* 0x0000000816177981 */ /* 0x000f68000c1e1900 */
[----:B------:R-:W5:Y:S01]  /*0380*/  LDG.E R22, desc[UR8][R18.64+-0xc] ;  /* 0xfffff40812167981 */ /* 0x000f62000c1e1900 */
[----:B--2---:R-:W-:-:S03]  /*0390*/  FFMA R5, R28, R27, R5 ;  /* 0x0000001b1c057223 */ /* 0x004fc60000000005 */
[----:B------:R0:W2:Y:S04]  /*03a0*/  LDG.E R27, desc[UR8][R20.64] ;  /* 0x00000008141b7981 */ /* 0x0000a8000c1e1900 */
[----:B------:R-:W2:Y:S01]  /*03b0*/  LDG.E R28, desc[UR8][R18.64+-0x14] ;  /* 0xffffec08121c7981 */ /* 0x000ea2000c1e1900 */
[----:B---3--:R-:W-:-:S03]  /*03c0*/  FFMA R29, R29, R26, R5 ;  /* 0x0000001a1d1d7223 */ /* 0x008fc60000000005 */
[----:B------:R-:W5:Y:S01]  /*03d0*/  LDG.E R26, desc[UR8][R18.64+-0x10] ;  /* 0xfffff008121a7981 */ /* 0x000f62000c1e1900 */
[----:B0-----:R-:W-:-:S03]  /*03e0*/  IADD3 R20, P0, PT, R24, R16, RZ ;  /* 0x0000001018147210 */ /* 0x001fc60007f1e0ff */
[----:B------:R-:W3:Y:S01]  /*03f0*/  LDG.E R5, desc[UR8][R24.64] ;  /* 0x0000000818057981 */ /* 0x000ee2000c1e1900 */
[----:B------:R-:W-:Y:S01]  /*0400*/  IADD3.X R21, PT, PT, R25, R17, RZ, P0, !PT ;  /* 0x0000001119157210 */ /* 0x000fe200007fe4ff */
[----:B----4-:R-:W-:Y:S02]  /*0410*/  FFMA R29, R9, R7, R29 ;  /* 0x00000007091d7223 */ /* 0x010fe4000000001d */
[----:B------:R-:W4:Y:S04]  /*0420*/  LDG.E R9, desc[UR8][R18.64+-0x8] ;  /* 0xfffff80812097981 */ /* 0x000f28000c1e1900 */
[----:B------:R0:W4:Y:S04]  /*0430*/  LDG.E R7, desc[UR8][R20.64] ;  /* 0x0000000814077981 */ /* 0x000128000c1e1900 */
[----:B------:R-:W4:Y:S01]  /*0440*/  LDG.E R25, desc[UR8][R18.64+-0x4] ;  /* 0xfffffc0812197981 */ /* 0x000f22000c1e1900 */
[----:B--2---:R-:W-:Y:S01]  /*0450*/  FFMA R27, R28, R27, R29 ;  /* 0x0000001b1c1b7223 */ /* 0x004fe2000000001d */
[----:B------:R-:W-:-:S05]  /*0460*/  IADD3 R28, P0, PT, R20, R16, RZ ;  /* 0x00000010141c7210 */ /* 0x000fca0007f1e0ff */
[----:B------:R-:W-:Y:S02]  /*0470*/  IMAD.X R29, R21, 0x1, R17, P0 ;  /* 0x00000001151d7824 */ /* 0x000fe400000e0611 */
[----:B-----5:R-:W-:Y:S01]  /*0480*/  FFMA R23, R26, R23, R27 ;  /* 0x000000171a177223 */ /* 0x020fe2000000001b */
[-C--:B------:R-:W-:Y:S02]  /*0490*/  IADD3 R26, P0, PT, R28, R16.reuse, RZ ;  /* 0x000000101c1a7210 */ /* 0x080fe40007f1e0ff */
[----:B------:R-:W2:Y:S02]  /*04a0*/  LDG.E R24, desc[UR8][R28.64] ;  /* 0x000000081c187981 */ /* 0x000ea4000c1e1900 */
[----:B------:R-:W-:Y:S02]  /*04b0*/  IADD3.X R27, PT, PT, R29, R17, RZ, P0, !PT ;  /* 0x000000111d1b7210 */ /* 0x000fe400007fe4ff */
[----:B0-----:R-:W-:Y:S01]  /*04c0*/  IADD3 R20, P0, PT, R26, R16, RZ ;  /* 0x000000101a147210 */ /* 0x001fe20007f1e0ff */
[----:B---3--:R-:W-:-:S02]  /*04d0*/  FFMA R23, R22, R5, R23 ;  /* 0x0000000516177223 */ /* 0x008fc40000000017 */
[----:B------:R4:W3:Y:S02]  /*04e0*/  LDG.E R5, desc[UR8][R26.64] ;  /* 0x000000081a057981 */ /* 0x0008e4000c1e1900 */
[----:B------:R-:W-:Y:S01]  /*04f0*/  IMAD.X R21, R27, 0x1, R17, P0 ;  /* 0x000000011b157824 */ /* 0x000fe200000e0611 */
[----:B------:R-:W-:Y:S01]  /*0500*/  IADD3 R22, P0, PT, R20, R16, RZ ;  /* 0x0000001014167210 */ /* 0x000fe20007f1e0ff */
[----:B------:R-:W3:Y:S04]  /*0510*/  LDG.E R28, desc[UR8][R18.64] ;  /* 0x00000008121c7981 */ /* 0x000ee8000c1e1900 */
[----:B------:R2:W5:Y:S01]  /*0520*/  LDG.E R20, desc[UR8][R20.64] ;  /* 0x0000000814147981 */ /* 0x000562000c1e1900 */
[----:B----4-:R-:W-:Y:S01]  /*0530*/  FFMA R26, R9, R7, R23 ;  /* 0x00000007091a7223 */ /* 0x010fe20000000017 */
[----:B------:R-:W-:-:S02]  /*0540*/  IADD3.X R23, PT, PT, R21, R17, RZ, P0, !PT ;  /* 0x0000001115177210 */ /* 0x000fc400007fe4ff */
[----:B------:R-:W5:Y:S04]  /*0550*/  LDG.E R7, desc[UR8][R18.64+0x4] ;  /* 0x0000040812077981 */ /* 0x000f68000c1e1900 */
[----:B------:R0:W4:Y:S04]  /*0560*/  LDG.E R9, desc[UR8][R22.64] ;  /* 0x0000000816097981 */ /* 0x000128000c1e1900 */
[----:B------:R-:W4:Y:S01]  /*0570*/  LDG.E R29, desc[UR8][R18.64+0x8] ;  /* 0x00000808121d7981 */ /* 0x000f22000c1e1900 */
[----:B--2---:R-:W-:Y:S01]  /*0580*/  FFMA R21, R25, R24, R26 ;  /* 0x0000001819157223 */ /* 0x004fe2000000001a */
[----:B------:R-:W-:-:S05]  /*0590*/  IADD3 R24, P0, PT, R22, R16, RZ ;  /* 0x0000001016187210 */ /* 0x000fca0007f1e0ff */
[----:B------:R-:W-:Y:S01]  /*05a0*/  IMAD.X R25, R23, 0x1, R17, P0 ;  /* 0x0000000117197824 */ /* 0x000fe200000e0611 */
[----:B------:R-:W-:-:S04]  /*05b0*/  IADD3 R26, P0, PT, R24, R16, RZ ;  /* 0x00000010181a7210 */ /* 0x000fc80007f1e0ff */
[----:B------:R-:W-:Y:S01]  /*05c0*/  IADD3.X R27, PT, PT, R25, R17, RZ, P0, !PT ;  /* 0x00000011191b7210 */ /* 0x000fe200007fe4ff */
[----:B---3--:R-:W-:Y:S01]  /*05d0*/  FFMA R28, R28, R5, R21 ;  /* 0x000000051c1c7223 */ /* 0x008fe20000000015 */
[----:B0-----:R-:W-:Y:S01]  /*05e0*/  IADD3 R22, P0, PT, R26, R16, RZ ;  /* 0x000000101a167210 */ /* 0x001fe20007f1e0ff */
[----:B------:R-:W2:Y:S02]  /*05f0*/  LDG.E R24, desc[UR8][R24.64] ;  /* 0x0000000818187981 */ /* 0x000ea4000c1e1900 */
[----:B-----5:R-:W-:Y:S02]  /*0600*/  FFMA R28, R7, R20, R28 ;  /* 0x00000014071c7223 */ /* 0x020fe4000000001c */
[----:B------:R-:W-:Y:S01]  /*0610*/  IMAD.X R23, R27, 0x1, R17, P0 ;  /* 0x000000011b177824 */ /* 0x000fe200000e0611 */
[----:B------:R-:W2:Y:S01]  /*0620*/  LDG.E R5, desc[UR8][R18.64+0xc] ;  /* 0x00000c0812057981 */ /* 0x000ea2000c1e1900 */
[----:B------:R-:W-:-:S03]  /*0630*/  IADD3 R20, P0, PT, R22, R16, RZ ;  /* 0x0000001016147210 */ /* 0x000fc60007f1e0ff */
[----:B------:R-:W3:Y:S01]  /*0640*/  LDG.E R26, desc[UR8][R26.64] ;  /* 0x000000081a1a7981 */ /* 0x000ee2000c1e1900 */
[----:B------:R-:W-:Y:S01]  /*0650*/  IADD3.X R21, PT, PT, R23, R17, RZ, P0, !PT ;  /* 0x0000001117157210 */ /* 0x000fe200007fe4ff */
[----:B----4-:R-:W-:Y:S02]  /*0660*/  FFMA R9, R29, R9, R28 ;  /* 0x000000091d097223 */ /* 0x010fe4000000001c */
[----:B------:R-:W3:Y:S01]  /*0670*/  LDG.E R7, desc[UR8][R18.64+0x10] ;  /* 0x0000100812077981 */ /* 0x000ee2000c1e1900 */
[----:B------:R-:W-:-:S03]  /*0680*/  IADD3 R28, P0, PT, R20, R16, RZ ;  /* 0x00000010141c7210 */ /* 0x000fc60007f1e0ff */
[----:B------:R-:W4:Y:S04]  /*0690*/  LDG.E R22, desc[UR8][R22.64] ;  /* 0x0000000816167981 */ /* 0x000f28000c1e1900 */
[----:B------:R-:W4:Y:S01]  /*06a0*/  LDG.E R25, desc[UR8][R18.64+0x14] ;  /* 0x0000140812197981 */ /* 0x000f22000c1e1900 */
[----:B------:R-:W-:-:S03]  /*06b0*/  IMAD.X R29, R21, 0x1, R17, P0 ;  /* 0x00000001151d7824 */ /* 0x000fc600000e0611 */
[----:B------:R-:W5:Y:S04]  /*06c0*/  LDG.E R20, desc[UR8][R20.64] ;  /* 0x0000000814147981 */ /* 0x000f68000c1e1900 */
[----:B------:R-:W5:Y:S04]  /*06d0*/  LDG.E R28, desc[UR8][R28.64] ;  /* 0x000000081c1c7981 */ /* 0x000f68000c1e1900 */
[----:B------:R-:W5:Y:S04]  /*06e0*/  LDG.E R27, desc[UR8][R18.64+0x1c] ;  /* 0x00001c08121b7981 */ /* 0x000f68000c1e1900 */
[----:B------:R-:W5:Y:S01]  /*06f0*/  LDG.E R21, desc[UR8][R18.64+0x18] ;  /* 0x0000180812157981 */ /* 0x000f62000c1e1900 */
[----:B------:R-:W-:-:S04]  /*0700*/  UIADD3 UR7, UPT, UPT, UR7, 0x10, URZ ;  /* 0x0000001007077890 */ /* 0x000fc8000fffe0ff */
[----:B------:R-:W-:Y:S01]  /*0710*/  UISETP.NE.AND UP1, UPT, UR7, URZ, UPT ;  /* 0x000000ff0700728c */ /* 0x000fe2000bf25270 */
[----:B------:R-:W-:-:S05]  /*0720*/  LEA R6, P0, R16, R6, 0x4 ;  /* 0x0000000610067211 */ /* 0x000fca00078020ff */
[----:B------:R-:W-:Y:S02]  /*0730*/  IMAD.X R3, R3, 0x1, R8, P0 ;  /* 0x0000000103037824 */ /* 0x000fe400000e0608 */
[----:B--2---:R-:W-:-:S04]  /*0740*/  FFMA R24, R5, R24, R9 ;  /* 0x0000001805187223 */ /* 0x004fc80000000009 */
[----:B---3--:R-:W-:Y:S01]  /*0750*/  FFMA R24, R7, R26, R24 ;  /* 0x0000001a07187223 */ /* 0x008fe20000000018 */
[----:B------:R-:W-:-:S03]  /*0760*/  IADD3 R7, P1, PT, R18, 0x40, RZ ;  /* 0x0000004012077810 */ /* 0x000fc60007f3e0ff */
[----:B----4-:R-:W-:Y:S01]  /*0770*/  FFMA R24, R25, R22, R24 ;  /* 0x0000001619187223 */ /* 0x010fe20000000018 */
[----:B------:R-:W-:-:S03]  /*0780*/  IADD3.X R22, PT, PT, RZ, R19, RZ, P1, !PT ;  /* 0x00000013ff167210 */ /* 0x000fc60000ffe4ff */
[----:B-----5:R-:W-:-:S04]  /*0790*/  FFMA R20, R21, R20, R24 ;  /* 0x0000001415147223 */ /* 0x020fc80000000018 */
[----:B------:R-:W-:Y:S01]  /*07a0*/  FFMA R5, R27, R28, R20 ;  /* 0x0000001c1b057223 */ /* 0x000fe20000000014 */
[----:B------:R-:W-:Y:S06]  /*07b0*/  BRA.U UP1, `(.L_x_2) ;  /* 0xfffffff901a07547 */ /* 0x000fec000b83ffff */
.L_x_1:
[----:B------:R-:W-:Y:S05]  /*07c0*/  BRA.U !UP0, `(.L_x_0) ;  /* 0x0000000508987547 */ /* 0x000fea000b800000 */
[----:B------:R-:W0:Y:S01]  /*07d0*/  LDCU.64 UR10, c[0x0][0x380] ;  /* 0x00007000ff0a77ac */ /* 0x000e220008000a00 */
[----:B------:R-:W-:Y:S02]  /*07e0*/  UISETP.GE.U32.AND UP0, UPT, UR5, 0x8, UPT ;  /* 0x000000080500788c */ /* 0x000fe4000bf06070 */
[----:B------:R-:W-:-:S04]  /*07f0*/  ULOP3.LUT UR6, UR4, 0x7, URZ, 0xc0, !UPT ;  /* 0x0000000704067892 */ /* 0x000fc8000f8ec0ff */
[----:B------:R-:W-:Y:S01]  /*0800*/  UISETP.NE.AND UP1, UPT, UR6, URZ, UPT ;  /* 0x000000ff0600728c */ /* 0x000fe2000bf25270 */
[----:B0-----:R-:W-:-:S04]  /*0810*/  IADD3 R6, P0, PT, R10, UR10, RZ ;  /* 0x0000000a0a067c10 */ /* 0x001fc8000ff1e0ff */
[----:B------:R-:W-:Y:S01]  /*0820*/  IADD3.X R7, PT, PT, R13, UR11, RZ, P0, !PT ;  /* 0x0000000b0d077c10 */ /* 0x000fe200087fe4ff */
[----:B------:R-:W-:Y:S08]  /*0830*/  BRA.U !UP0, `(.L_x_3) ;  /* 0x0000000108ac7547 */ /* 0x000ff0000b800000 */
[----:B------:R-:W0:Y:S01]  /*0840*/  LDCU.64 UR12, c[0x0][0x3b0] ;  /* 0x00007600ff0c77ac */ /* 0x000e220008000a00 */
[----:B------:R-:W-:-:S05]  /*0850*/  IMAD.WIDE.U32 R8, R4, 0x4, R6 ;  /* 0x0000000404087825 */ /* 0x000fca00078e0006 */
[----:B------:R-:W2:Y:S04]  /*0860*/  LDG.E R22, desc[UR8][R8.64] ;  /* 0x0000000808167981 */ /* 0x000ea8000c1e1900 */
[----:B------:R-:W3:Y:S04]  /*0870*/  LDG.E R24, desc[UR8][R8.64+0x4] ;  /* 0x0000040808187981 */ /* 0x000ee8000c1e1900 */
[----:B------:R-:W4:Y:S01]  /*0880*/  LDG.E R25, desc[UR8][R8.64+0x8] ;  /* 0x0000080808197981 */ /* 0x000f22000c1e1900 */
[----:B0-----:R-:W-:-:S04]  /*0890*/  IMAD.WIDE.U32 R16, R4, UR12, R14 ;  /* 0x0000000c04107c25 */ /* 0x001fc8000f8e000e */
[----:B------:R-:W-:Y:S01]  /*08a0*/  IMAD R17, R4, UR13, R17 ;  /* 0x0000000d04117c24 */ /* 0x000fe2000f8e0211 */
[----:B------:R-:W-:-:S04]  /*08b0*/  IADD3 R28, P0, PT, R16, UR12, RZ ;  /* 0x0000000c101c7c10 */ /* 0x000fc8000ff1e0ff */
[----:B------:R0:W2:Y:S01]  /*08c0*/  LDG.E R23, desc[UR8][R16.64] ;  /* 0x0000000810177981 */ /* 0x0000a2000c1e1900 */
[----:B------:R-:W-:-:S05]  /*08d0*/  IADD3.X R29, PT, PT, R17, UR13, RZ, P0, !PT ;  /* 0x0000000d111d7c10 */ /* 0x000fca00087fe4ff */
[----:B------:R2:W3:Y:S01]  /*08e0*/  LDG.E R3, desc[UR8][R28.64] ;  /* 0x000000081c037981 */ /* 0x0004e2000c1e1900 */
[----:B------:R-:W-:-:S04]  /*08f0*/  IADD3 R26, P0, PT, R28, UR12, RZ ;  /* 0x0000000c1c1a7c10 */ /* 0x000fc8000ff1e0ff */
[----:B------:R-:W-:Y:S02]  /*0900*/  IADD3.X R27, PT, PT, R29, UR13, RZ, P0, !PT ;  /* 0x0000000d1d1b7c10 */ /* 0x000fe400087fe4ff */
[----:B------:R-:W-:-:S03]  /*0910*/  IADD3 R18, P0, PT, R26, UR12, RZ ;  /* 0x0000000c1a127c10 */ /* 0x000fc6000ff1e0ff */
[----:B------:R-:W4:Y:S01]  /*0920*/  LDG.E R26, desc[UR8][R26.64] ;  /* 0x000000081a1a7981 */ /* 0x000f22000c1e1900 */
[----:B------:R-:W-:Y:S02]  /*0930*/  IADD3.X R19, PT, PT, R27, UR13, RZ, P0, !PT ;  /* 0x0000000d1b137c10 */ /* 0x000fe400087fe4ff */
[----:B------:R-:W-:-:S03]  /*0940*/  IADD3 R20, P0, PT, R18, UR12, RZ ;  /* 0x0000000c12147c10 */ /* 0x000fc6000ff1e0ff */
[----:B------:R-:W5:Y:S01]  /*0950*/  LDG.E R18, desc[UR8][R18.64] ;  /* 0x0000000812127981 */ /* 0x000f62000c1e1900 */
[----:B------:R-:W-:Y:S02]  /*0960*/  IADD3.X R21, PT, PT, R19, UR13, RZ, P0, !PT ;  /* 0x0000000d13157c10 */ /* 0x000fe400087fe4ff */
[----:B0-----:R-:W-:Y:S01]  /*0970*/  IADD3 R16, P0, PT, R20, UR12, RZ ;  /* 0x0000000c14107c10 */ /* 0x001fe2000ff1e0ff */
[----:B------:R-:W5:Y:S03]  /*0980*/  LDG.E R27, desc[UR8][R8.64+0x10] ;  /* 0x00001008081b7981 */ /* 0x000f66000c1e1900 */
[----:B------:R-:W-:Y:S01]  /*0990*/  IADD3.X R17, PT, PT, R21, UR13, RZ, P0, !PT ;  /* 0x0000000d15117c10 */ /* 0x000fe200087fe4ff */
[----:B------:R-:W5:Y:S04]  /*09a0*/  LDG.E R20, desc[UR8][R20.64] ;  /* 0x0000000814147981 */ /* 0x000f68000c1e1900 */
[----:B------:R-:W5:Y:S04]  /*09b0*/  LDG.E R19, desc[UR8][R8.64+0xc] ;  /* 0x00000c0808137981 */ /* 0x000f68000c1e1900 */
[----:B------:R-:W5:Y:S01]  /*09c0*/  LDG.E R21, desc[UR8][R8.64+0x18] ;  /* 0x0000180808157981 */ /* 0x000f62000c1e1900 */
[----:B--2---:R-:W-:Y:S01]  /*09d0*/  FFMA R29, R22, R23, R5 ;  /* 0x00000017161d7223 */ /* 0x004fe20000000005 */
[----:B------:R-:W-:-:S02]  /*09e0*/  IADD3 R22, P0, PT, R16, UR12, RZ ;  /* 0x0000000c10167c10 */ /* 0x000fc4000ff1e0ff */
[----:B------:R3:W2:Y:S02]  /*09f0*/  LDG.E R5, desc[UR8][R16.64] ;  /* 0x0000000810057981 */ /* 0x0006a4000c1e1900 */
[----:B------:R-:W-:Y:S02]  /*0a00*/  IADD3.X R23, PT, PT, R17, UR13, RZ, P0, !PT ;  /* 0x0000000d11177c10 */ /* 0x000fe400087fe4ff */
[----:B------:R-:W-:Y:S01]  /*0a10*/  IADD3 R28, P0, PT, R22, UR12, RZ ;  /* 0x0000000c161c7c10 */ /* 0x000fe2000ff1e0ff */
[----:B---3--:R-:W-:Y:S01]  /*0a20*/  FFMA R17, R24, R3, R29 ;  /* 0x0000000318117223 */ /* 0x008fe2000000001d */
[----:B------:R-:W3:Y:S02]  /*0a30*/  LDG.E R16, desc[UR8][R8.64+0x1c] ;  /* 0x00001c0808107981 */ /* 0x000ee4000c1e1900 */
[----:B------:R-:W-:Y:S02]  /*0a40*/  IADD3.X R29, PT, PT, R23, UR13, RZ, P0, !PT ;  /* 0x0000000d171d7c10 */ /* 0x000fe400087fe4ff */
[----:B------:R-:W2:Y:S04]  /*0a50*/  LDG.E R24, desc[UR8][R8.64+0x14] ;  /* 0x0000140808187981 */ /* 0x000ea8000c1e1900 */
[----:B------:R-:W3:Y:S04]  /*0a60*/  LDG.E R3, desc[UR8][R22.64] ;  /* 0x0000000816037981 */ /* 0x000ee8000c1e1900 */
[----:B------:R-:W3:Y:S01]  /*0a70*/  LDG.E R28, desc[UR8][R28.64] ;  /* 0x000000081c1c7981 */ /* 0x000ee2000c1e1900 */
[----:B----4-:R-:W-:-:S04]  /*0a80*/  FFMA R26, R25, R26, R17 ;  /* 0x0000001a191a7223 */ /* 0x010fc80000000011 */
[----:B-----5:R-:W-:-:S04]  /*0a90*/  FFMA R18, R19, R18, R26 ;  /* 0x0000001213127223 */ /* 0x020fc8000000001a */
[----:B------:R-:W-:Y:S01]  /*0aa0*/  FFMA R27, R27, R20, R18 ;  /* 0x000000141b1b7223 */ /* 0x000fe20000000012 */
[----:B------:R-:W-:-:S03]  /*0ab0*/  IADD3 R4, PT, PT, R4, 0x8, RZ ;  /* 0x0000000804047810 */ /* 0x000fc60007ffe0ff */
[----:B--2---:R-:W-:-:S04]  /*0ac0*/  FFMA R24, R24, R5, R27 ;  /* 0x0000000518187223 */ /* 0x004fc8000000001b */
[----:B---3--:R-:W-:-:S04]  /*0ad0*/  FFMA R3, R21, R3, R24 ;  /* 0x0000000315037223 */ /* 0x008fc80000000018 */
[----:B------:R-:W-:-:S07]  /*0ae0*/  FFMA R5, R16, R28, R3 ;  /* 0x0000001c10057223 */ /* 0x000fce0000000003 */
.L_x_3:
[----:B------:R-:W-:Y:S05]  /*0af0*/  BRA.U !UP1, `(.L_x_0) ;  /* 0x0000000109cc7547 */ /* 0x000fea000b800000 */
[----:B------:R-:W-:Y:S02]  /*0b00*/  UISETP.GE.U32.AND UP0, UPT, UR6, 0x4, UPT ;  /* 0x000000040600788c */ /* 0x000fe4000bf06070 */
[----:B------:R-:W-:-:S04]  /*0b10*/  ULOP3.LUT UR4, UR4, 0x3, URZ, 0xc0, !UPT ;  /* 0x0000000304047892 */ /* 0x000fc8000f8ec0ff */
[----:B------:R-:W-:-:S03]  /*0b20*/  UISETP.NE.AND UP1, UPT, UR4, URZ, UPT ;  /* 0x000000ff0400728c */ /* 0x000fc6000bf25270 */
[----:B------:R-:W-:Y:S08]  /*0b30*/  BRA.U !UP0, `(.L_x_4) ;  /* 0x0000000108607547 */ /* 0x000ff0000b800000 */
[----:B------:R-:W0:Y:S01]  /*0b40*/  LDCU.64 UR6, c[0x0][0x3b0] ;  /* 0x00007600ff0677ac */ /* 0x000e220008000a00 */
[----:B------:R-:W-:-:S05]  /*0b50*/  IMAD.WIDE.U32 R6, R4, 0x4, R6 ;  /* 0x0000000404067825 */ /* 0x000fca00078e0006 */
[----:B------:R-:W2:Y:S04]  /*0b60*/  LDG.E R20, desc[UR8][R6.64] ;  /* 0x0000000806147981 */ /* 0x000ea8000c1e1900 */
[----:B------:R-:W3:Y:S04]  /*0b70*/  LDG.E R3, desc[UR8][R6.64+0x4] ;  /* 0x0000040806037981 */ /* 0x000ee8000c1e1900 */
[----:B------:R-:W4:Y:S01]  /*0b80*/  LDG.E R22, desc[UR8][R6.64+0x8] ;  /* 0x0000080806167981 */ /* 0x000f22000c1e1900 */
[----:B0-----:R-:W-:-:S03]  /*0b90*/  IMAD.WIDE.U32 R16, R4, UR6, R14 ;  /* 0x0000000604107c25 */ /* 0x001fc6000f8e000e */
[----:B------:R-:W5:Y:S01]  /*0ba0*/  LDG.E R24, desc[UR8][R6.64+0xc] ;  /* 0x00000c0806187981 */ /* 0x000f62000c1e1900 */
[----:B------:R-:W-:Y:S01]  /*0bb0*/  IMAD R19, R4, UR7, R17 ;  /* 0x0000000704137c24 */ /* 0x000fe2000f8e0211 */
[----:B------:R-:W-:Y:S01]  /*0bc0*/  IADD3 R8, P0, PT, R16, UR6, RZ ;  /* 0x0000000610087c10 */ /* 0x000fe2000ff1e0ff */
[----:B------:R-:W-:-:S03]  /*0bd0*/  IMAD.MOV.U32 R18, RZ, RZ, R16 ;  /* 0x000000ffff127224 */ /* 0x000fc600078e0010 */
[----:B------:R-:W-:Y:S02]  /*0be0*/  IADD3.X R9, PT, PT, R19, UR7, RZ, P0, !PT ;  /* 0x0000000713097c10 */ /* 0x000fe400087fe4ff */
[----:B------:R-:W-:Y:S01]  /*0bf0*/  IADD3 R14, P0, PT, R8, UR6, RZ ;  /* 0x00000006080e7c10 */ /* 0x000fe2000ff1e0ff */
[----:B------:R-:W2:Y:S03]  /*0c00*/  LDG.E R18, desc[UR8][R18.64] ;  /* 0x0000000812127981 */ /* 0x000ea6000c1e1900 */
[----:B------:R-:W-:Y:S01]  /*0c10*/  IADD3.X R15, PT, PT, R9, UR7, RZ, P0, !PT ;  /* 0x00000007090f7c10 */ /* 0x000fe200087fe4ff */
[----:B------:R-:W3:Y:S01]  /*0c20*/  LDG.E R8, desc[UR8][R8.64] ;  /* 0x0000000808087981 */ /* 0x000ee2000c1e1900 */
[----:B------:R-:W-:-:S03]  /*0c30*/  IADD3 R16, P0, PT, R14, UR6, RZ ;  /* 0x000000060e107c10 */ /* 0x000fc6000ff1e0ff */
[----:B------:R-:W4:Y:S01]  /*0c40*/  LDG.E R14, desc[UR8][R14.64] ;  /* 0x000000080e0e7981 */ /* 0x000f22000c1e1900 */
[----:B------:R-:W-:-:S05]  /*0c50*/  IADD3.X R17, PT, PT, R15, UR7, RZ, P0, !PT ;  /* 0x000000070f117c10 */ /* 0x000fca00087fe4ff */
[----:B------:R-:W5:Y:S01]  /*0c60*/  LDG.E R16, desc[UR8][R16.64] ;  /* 0x0000000810107981 */ /* 0x000f62000c1e1900 */
[----:B------:R-:W-:Y:S01]  /*0c70*/  IADD3 R4, PT, PT, R4, 0x4, RZ ;  /* 0x0000000404047810 */ /* 0x000fe20007ffe0ff */
[----:B--2---:R-:W-:-:S04]  /*0c80*/  FFMA R18, R20, R18, R5 ;  /* 0x0000001214127223 */ /* 0x004fc80000000005 */
[----:B---3--:R-:W-:-:S04]  /*0c90*/  FFMA R3, R3, R8, R18 ;  /* 0x0000000803037223 */ /* 0x008fc80000000012 */
[----:B----4-:R-:W-:-:S04]  /*0ca0*/  FFMA R3, R22, R14, R3 ;  /* 0x0000000e16037223 */ /* 0x010fc80000000003 */
[----:B-----5:R-:W-:-:S07]  /*0cb0*/  FFMA R5, R24, R16, R3 ;  /* 0x0000001018057223 */ /* 0x020fce0000000003 */
.L_x_4:
[----:B------:R-:W-:Y:S05]  /*0cc0*/  BRA.U !UP1, `(.L_x_0) ;  /* 0x0000000109587547 */ /* 0x000fea000b800000 */
[----:B------:R-:W0:Y:S01]  /*0cd0*/  LDCU.64 UR12, c[0x0][0x3b0] ;  /* 0x00007600ff0c77ac */ /* 0x000e220008000a00 */
[----:B------:R-:W-:Y:S01]  /*0ce0*/  IMAD.WIDE R6, R0, 0x4, RZ ;  /* 0x0000000400067825 */ /* 0x000fe200078e02ff */
[----:B------:R-:W1:Y:S03]  /*0cf0*/  LDCU.64 UR6, c[0x0][0x388] ;  /* 0x00007100ff0677ac */ /* 0x000e660008000a00 */
[----:B------:R-:W-:Y:S01]  /*0d00*/  IMAD.MOV.U32 R12, RZ, RZ, R10 ;  /* 0x000000ffff0c7224 */ /* 0x000fe200078e000a */
[----:B------:R-:W-:-:S03]  /*0d10*/  UIADD3 UR4, UPT, UPT, -UR4, URZ, URZ ;  /* 0x000000ff04047290 */ /* 0x000fc6000fffe1ff */
[----:B------:R-:W-:-:S04]  /*0d20*/  IMAD.WIDE.U32 R12, R4, 0x4, R12 ;  /* 0x00000004040c7825 */ /* 0x000fc800078e000c */
[----:B0-----:R-:W-:-:S04]  /*0d30*/  IMAD.WIDE.U32 R6, R4, UR12, R6 ;  /* 0x0000000c04067c25 */ /* 0x001fc8000f8e0006 */
[----:B------:R-:W-:Y:S01]  /*0d40*/  IMAD R4, R4, UR13, R7 ;  /* 0x0000000d04047c24 */ /* 0x000fe2000f8e0207 */
[----:B-1----:R-:W-:Y:S02]  /*0d50*/  IADD3 R8, P1, PT, R6, UR6, RZ ;  /* 0x0000000606087c10 */ /* 0x002fe4000ff3e0ff */
[----:B------:R-:W-:Y:S02]  /*0d60*/  IADD3 R6, P0, PT, R12, UR10, RZ ;  /* 0x0000000a0c067c10 */ /* 0x000fe4000ff1e0ff */
[----:B------:R-:W-:Y:S02]  /*0d70*/  IADD3.X R9, PT, PT, R4, UR7, RZ, P1, !PT ;  /* 0x0000000704097c10 */ /* 0x000fe40008ffe4ff */
[----:B------:R-:W-:-:S09]  /*0d80*/  IADD3.X R7, PT, PT, R13, UR11, RZ, P0, !PT ;  /* 0x0000000b0d077c10 */ /* 0x000fd200087fe4ff */
.L_x_5:
[----:B------:R0:W2:Y:S04]  /*0d90*/  LDG.E R4, desc[UR8][R6.64] ;  /* 0x0000000806047981 */ /* 0x0000a8000c1e1900 */
[----:B------:R1:W2:Y:S01]  /*0da0*/  LDG.E R3, desc[UR8][R8.64] ;  /* 0x0000000808037981 */ /* 0x0002a2000c1e1900 */
[----:B------:R-:W-:-:S04]  /*0db0*/  UIADD3 UR4, UPT, UPT, UR4, 0x1, URZ ;  /* 0x0000000104047890 */ /* 0x000fc8000fffe0ff */
[----:B------:R-:W-:Y:S01]  /*0dc0*/  UISETP.NE.AND UP0, UPT, UR4, URZ, UPT ;  /* 0x000000ff0400728c */ /* 0x000fe2000bf05270 */
[----:B0-----:R-:W-:Y:S02]  /*0dd0*/  IADD3 R6, P0, PT, R6, 0x4, RZ ;  /* 0x0000000406067810 */ /* 0x001fe40007f1e0ff */
[----:B-1----:R-:W-:Y:S02]  /*0de0*/  IADD3 R8, P1, PT, R8, UR12, RZ ;  /* 0x0000000c08087c10 */ /* 0x002fe4000ff3e0ff */
[----:B------:R-:W-:Y:S02]  /*0df0*/  IADD3.X R7, PT, PT, RZ, R7, RZ, P0, !PT ;  /* 0x00000007ff077210 */ /* 0x000fe400007fe4ff */
[----:B------:R-:W-:Y:S01]  /*0e00*/  IADD3.X R9, PT, PT, R9, UR13, RZ, P1, !PT ;  /* 0x0000000d09097c10 */ /* 0x000fe20008ffe4ff */
[----:B--2---:R-:W-:Y:S01]  /*0e10*/  FFMA R5, R4, R3, R5 ;  /* 0x0000000304057223 */ /* 0x004fe20000000005 */
[----:B------:R-:W-:Y:S07]  /*0e20*/  BRA.U UP0, `(.L_x_5) ;  /* 0xfffffffd00d87547 */ /* 0x000fee000b83ffff */
.L_x_0:
[----:B------:R-:W0:Y:S01]  /*0e30*/  LDC.64 R6, c[0x0][0x390] ;  /* 0x0000e400ff067b82 */ /* 0x000e220000000a00 */
[----:B------:R-:W0:Y:S02]  /*0e40*/  LDCU.64 UR4, c[0x0][0x3b8] ;  /* 0x00007700ff0477ac */ /* 0x000e240008000a00 */
[----:B0-----:R-:W-:-:S04]  /*0e50*/  IMAD.WIDE.U32 R6, R2, UR4, R6 ;  /* 0x0000000402067c25 */ /* 0x001fc8000f8e0006 */
[----:B------:R-:W-:Y:S02]  /*0e60*/  IMAD R7, R2, UR5, R7 ;  /* 0x0000000502077c24 */ /* 0x000fe4000f8e0207 */
[----:B------:R-:W-:-:S05]  /*0e70*/  IMAD.WIDE R2, R0, 0x4, R6 ;  /* 0x0000000400027825 */ /* 0x000fca00078e0206 */
[----:B------:R-:W-:Y:S01]  /*0e80*/  STG.E desc[UR8][R2.64], R5 ;  /* 0x0000000502007986 */ /* 0x000fe2000c101908 */
[----:B------:R-:W-:Y:S05]  /*0e90*/  EXIT ;  /* 0x000000000000794d */ /* 0x000fea0003800000 */
.L_x_6:
[----:B------:R-:W-:-:S00]  /*0ea0*/  BRA `(.L_x_6) ;  /* 0xfffffffc00fc7947 */ /* 0x000fc0000383ffff */
[----:B------:R-:W-:-:S00]  /*0eb0*/  NOP ;  /* 0x0000000000007918 */ /* 0x000fc00000000000 */
        /* <DEDUP_REMOVED lines=12> */
.L_x_7:


//--------------------- .nv.shared.reserved.0     --------------------------
	.section	.nv.shared.reserved.0,"aw",@nobits
	.weak		__nv_reservedSMEM_offset_0_alias
	.size		__nv_reservedSMEM_offset_0_alias, 0, 64
	.other		__nv_reservedSMEM_offset_0_alias,@"STO_CUDA_RESERVED_SHARED STV_DEFAULT"
__nv_reservedSMEM_offset_0_alias:
	.zero		0
	.zero		64


//--------------------- .nv.constant0._Z17matrix_mul_kernelPfS_S_iiimmm --------------------------
	.section	.nv.constant0._Z17matrix_mul_kernelPfS_S_iiimmm,"a",@progbits
	.sectionflags	@""
	.align	4
.nv.constant0._Z17matrix_mul_kernelPfS_S_iiimmm:
	.zero		960


//--------------------- SYMBOLS --------------------------

	.type		.nv.reservedSmem.offset0,@object
	.size		.nv.reservedSmem.offset0,0x4
